	.headerflags	@"EF_CUDA_TEXMODE_UNIFIED EF_CUDA_64BIT_ADDRESS EF_CUDA_ACCELERATORS EF_CUDA_SM90 EF_CUDA_VIRTUAL_SM(EF_CUDA_SM90)"
	.elftype	@"ET_EXEC"


//--------------------- .nv.info                  --------------------------
	.section	.nv.info,"",@"SHT_CUDA_INFO"
	.align	4


	//----- nvinfo : EIATTR_REGCOUNT
	.align		4
        /*0000*/ 	.byte	0x04, 0x2f
        /*0002*/ 	.short	(.L_1 - .L_0)
	.align		4
.L_0:
        /*0004*/ 	.word	index@(triton_poi_fused_convolution_28)
        /*0008*/ 	.word	0x0000000c


	//----- nvinfo : EIATTR_MIN_STACK_SIZE
	.align		4
.L_1:
        /*000c*/ 	.byte	0x04, 0x12
        /*000e*/ 	.short	(.L_3 - .L_2)
	.align		4
.L_2:
        /*0010*/ 	.word	index@(triton_poi_fused_convolution_28)
        /*0014*/ 	.word	0x00000000


	//----- nvinfo : EIATTR_FRAME_SIZE
	.align		4
.L_3:
        /*0018*/ 	.byte	0x04, 0x11
        /*001a*/ 	.short	(.L_5 - .L_4)
	.align		4
.L_4:
        /*001c*/ 	.word	index@(triton_poi_fused_convolution_28)
        /*0020*/ 	.word	0x00000000


	//----- nvinfo : EIATTR_MIN_STACK_SIZE
	.align		4
.L_5:
        /*0024*/ 	.byte	0x04, 0x12
        /*0026*/ 	.short	(.L_7 - .L_6)
	.align		4
.L_6:
        /*0028*/ 	.word	index@(triton_poi_fused_convolution_28)
        /*002c*/ 	.word	0x00000000
.L_7:


//--------------------- .nv.info.triton_poi_fused_convolution_28 --------------------------
	.section	.nv.info.triton_poi_fused_convolution_28,"",@"SHT_CUDA_INFO"
	.sectionflags	@""
	.align	4


	//----- nvinfo : EIATTR_CUDA_API_VERSION
	.align		4
        /*0000*/ 	.byte	0x04, 0x37
        /*0002*/ 	.short	(.L_9 - .L_8)
.L_8:
        /*0004*/ 	.word	0x0000007c


	//----- nvinfo : EIATTR_KPARAM_INFO
	.align		4
.L_9:
        /*0008*/ 	.byte	0x04, 0x17
        /*000a*/ 	.short	(.L_11 - .L_10)
.L_10:
        /*000c*/ 	.word	0x00000000
        /*0010*/ 	.short	0x0002
        /*0012*/ 	.short	0x0010
        /*0014*/ 	.byte	0x00, 0xf0, 0x11, 0x00


	//----- nvinfo : EIATTR_KPARAM_INFO
	.align		4
.L_11:
        /*0018*/ 	.byte	0x04, 0x17
        /*001a*/ 	.short	(.L_13 - .L_12)
.L_12:
        /*001c*/ 	.word	0x00000000
        /*0020*/ 	.short	0x0001
        /*0022*/ 	.short	0x0008
        /*0024*/ 	.byte	0x00, 0xf4, 0x21, 0x00


	//----- nvinfo : EIATTR_KPARAM_INFO
	.align		4
.L_13:
        /*0028*/ 	.byte	0x04, 0x17
        /*002a*/ 	.short	(.L_15 - .L_14)
.L_14:
        /*002c*/ 	.word	0x00000000
        /*0030*/ 	.short	0x0000
        /*0032*/ 	.short	0x0000
        /*0034*/ 	.byte	0x00, 0xf4, 0x21, 0x00


	//----- nvinfo : EIATTR_SPARSE_MMA_MASK
	.align		4
.L_15:
        /*0038*/ 	.byte	0x03, 0x50
        /*003a*/ 	.short	0x0000


	//----- nvinfo : EIATTR_MAXREG_COUNT
	.align		4
        /*003c*/ 	.byte	0x03, 0x1b
        /*003e*/ 	.short	0x00ff


	//----- nvinfo : EIATTR_EXIT_INSTR_OFFSETS
	.align		4
        /*0040*/ 	.byte	0x04, 0x1c
        /*0042*/ 	.short	(.L_17 - .L_16)


	//   ....[0]....
.L_16:
        /*0044*/ 	.word	0x00000160


	//----- nvinfo : EIATTR_REQNTID
	.align		4
.L_17:
        /*0048*/ 	.byte	0x04, 0x10
        /*004a*/ 	.short	(.L_19 - .L_18)
.L_18:
        /*004c*/ 	.word	0x00000080
        /*0050*/ 	.word	0x00000001
        /*0054*/ 	.word	0x00000001


	//----- nvinfo : EIATTR_CBANK_PARAM_SIZE
	.align		4
.L_19:
        /*0058*/ 	.byte	0x03, 0x19
        /*005a*/ 	.short	0x0014


	//----- nvinfo : EIATTR_PARAM_CBANK
	.align		4
        /*005c*/ 	.byte	0x04, 0x0a
        /*005e*/ 	.short	(.L_21 - .L_20)
	.align		4
.L_20:
        /*0060*/ 	.word	index@(.nv.constant0.triton_poi_fused_convolution_28)
        /*0064*/ 	.short	0x0210
        /*0066*/ 	.short	0x0014


	//----- nvinfo : EIATTR_SW_WAR
	.align		4
.L_21:
        /*0068*/ 	.byte	0x04, 0x36
        /*006a*/ 	.short	(.L_23 - .L_22)
.L_22:
        /*006c*/ 	.word	0x00000008
.L_23:


//--------------------- .nv.callgraph             --------------------------
	.section	.nv.callgraph,"",@"SHT_CUDA_CALLGRAPH"
	.align	4
	.sectionentsize	8
	.align		4
        /*0000*/ 	.word	0x00000000
	.align		4
        /*0004*/ 	.word	0xffffffff
	.align		4
        /*0008*/ 	.word	0x00000000
	.align		4
        /*000c*/ 	.word	0xfffffffe
	.align		4
        /*0010*/ 	.word	0x00000000
	.align		4
        /*0014*/ 	.word	0xfffffffd
	.align		4
        /*0018*/ 	.word	0x00000000
	.align		4
        /*001c*/ 	.word	0xfffffffc


//--------------------- .text.triton_poi_fused_convolution_28 --------------------------
	.section	.text.triton_poi_fused_convolution_28,"ax",@progbits
	.align	128
        .global         triton_poi_fused_convolution_28
        .type           triton_poi_fused_convolution_28,@function
        .size           triton_poi_fused_convolution_28,(.L_x_1 - triton_poi_fused_convolution_28)
        .other          triton_poi_fused_convolution_28,@"STO_CUDA_ENTRY STV_DEFAULT"
triton_poi_fused_convolution_28:
.text.triton_poi_fused_convolution_28:
[----:B------:R-:W-:Y:S01]  /*0000*/  LDC R1, c[0x0][0x28] ;  /* 0x00000a00ff017b82 */ /* 0x000fe20000000800 */
[----:B------:R-:W1:Y:S07]  /*0010*/  S2R R0, SR_TID.X ;  /* 0x0000000000007919 */ /* 0x000e6e0000002100 */
[----:B------:R-:W2:Y:S01]  /*0020*/  LDC.64 R4, c[0x0][0x218] ;  /* 0x00008600ff047b82 */ /* 0x000ea20000000a00 */
[----:B------:R-:W-:Y:S01]  /*0030*/  ULDC.64 UR4, c[0x0][0x208] ;  /* 0x0000820000047ab9 */ /* 0x000fe20000000a00 */
[----:B------:R-:W3:Y:S01]  /*0040*/  S2R R7, SR_CTAID.X ;  /* 0x0000000000077919 */ /* 0x000ee20000002500 */
[----:B-1----:R-:W-:-:S02]  /*0050*/  LOP3.LUT R0, R0, 0x7f, RZ, 0xc0, !PT ;  /* 0x0000007f00007812 */ /* 0x002fc400078ec0ff */
[----:B---3--:R-:W-:-:S03]  /*0060*/  SHF.R.S32.HI R2, RZ, 0x18, R7 ;  /* 0x00000018ff027819 */ /* 0x008fc60000011407 */
[----:B------:R-:W-:Y:S01]  /*0070*/  IMAD R7, R7, 0x80, R0 ;  /* 0x0000008007077824 */ /* 0x000fe200078e0200 */
[----:B------:R-:W-:Y:S02]  /*0080*/  SGXT R0, R2, 0x1 ;  /* 0x000000010200781a */ /* 0x000fe40000000200 */
[----:B------:R-:W1:Y:S02]  /*0090*/  LDC.64 R2, c[0x0][0x210] ;  /* 0x00008400ff027b82 */ /* 0x000e640000000a00 */
[----:B------:R-:W-:-:S04]  /*00a0*/  LEA.HI R0, R0, R7, RZ, 0x4 ;  /* 0x0000000700007211 */ /* 0x000fc800078f20ff */
[--C-:B------:R-:W-:Y:S02]  /*00b0*/  SHF.R.S32.HI R6, RZ, 0x4, R0.reuse ;  /* 0x00000004ff067819 */ /* 0x100fe40000011400 */
[----:B------:R-:W-:-:S04]  /*00c0*/  SHF.R.S32.HI R9, RZ, 0x1f, R0 ;  /* 0x0000001fff097819 */ /* 0x000fc80000011400 */
[----:B------:R-:W-:-:S04]  /*00d0*/  LEA.HI R9, R9, R6, RZ, 0x9 ;  /* 0x0000000609097211 */ /* 0x000fc800078f48ff */
[----:B------:R-:W-:-:S05]  /*00e0*/  LOP3.LUT R9, R9, 0xfffffe00, RZ, 0xc0, !PT ;  /* 0xfffffe0009097812 */ /* 0x000fca00078ec0ff */
[----:B------:R-:W-:Y:S02]  /*00f0*/  IMAD.IADD R9, R6, 0x1, -R9 ;  /* 0x0000000106097824 */ /* 0x000fe400078e0a09 */
[----:B-1----:R-:W-:-:S04]  /*0100*/  IMAD.WIDE R2, R7, 0x4, R2 ;  /* 0x0000000407027825 */ /* 0x002fc800078e0202 */
[----:B--2---:R-:W-:Y:S01]  /*0110*/  IMAD.WIDE R4, R9, 0x4, R4 ;  /* 0x0000000409047825 */ /* 0x004fe200078e0204 */
[----:B------:R-:W2:Y:S05]  /*0120*/  LDG.E R0, desc[UR4][R2.64] ;  /* 0x0000000402007981 */ /* 0x000eaa000c1e1900 */
[----:B------:R-:W2:Y:S02]  /*0130*/  LDG.E.EL R5, desc[UR4][R4.64] ;  /* 0x0000000404057981 */ /* 0x000ea4000c2e1900 */
[----:B--2---:R-:W-:-:S05]  /*0140*/  FADD R7, R0, R5 ;  /* 0x0000000500077221 */ /* 0x004fca0000000000 */
[----:B------:R-:W-:Y:S01]  /*0150*/  STG.E desc[UR4][R2.64], R7 ;  /* 0x0000000702007986 */ /* 0x000fe2000c101904 */
[----:B------:R-:W-:Y:S05]  /*0160*/  EXIT ;  /* 0x000000000000794d */ /* 0x000fea0003800000 */
.L_x_0:
[----:B------:R-:W-:-:S00]  /*0170*/  BRA `(.L_x_0) ;  /* 0xfffffffc00fc7947 */ /* 0x000fc0000383ffff */
[----:B------:R-:W-:-:S00]  /*0180*/  NOP ;  /* 0x0000000000007918 */ /* 0x000fc00000000000 */
[----:B------:R-:W-:-:S00]  /*0190*/  NOP ;  /* 0x0000000000007918 */ /* 0x000fc00000000000 */
[----:B------:R-:W-:-:S00]  /*01a0*/  NOP ;  /* 0x0000000000007918 */ /* 0x000fc00000000000 */
[----:B------:R-:W-:-:S00]  /*01b0*/  NOP ;  /* 0x0000000000007918 */ /* 0x000fc00000000000 */
[----:B------:R-:W-:-:S00]  /*01c0*/  NOP ;  /* 0x0000000000007918 */ /* 0x000fc00000000000 */
[----:B------:R-:W-:-:S00]  /*01d0*/  NOP ;  /* 0x0000000000007918 */ /* 0x000fc00000000000 */
[----:B------:R-:W-:-:S00]  /*01e0*/  NOP ;  /* 0x0000000000007918 */ /* 0x000fc00000000000 */
[----:B------:R-:W-:-:S00]  /*01f0*/  NOP ;  /* 0x0000000000007918 */ /* 0x000fc00000000000 */
.L_x_1:


//--------------------- .nv.constant0.triton_poi_fused_convolution_28 --------------------------
	.section	.nv.constant0.triton_poi_fused_convolution_28,"a",@progbits
	.sectionflags	@""
	.align	4
.nv.constant0.triton_poi_fused_convolution_28:
	.zero		548
